//
// Generated by NVIDIA NVVM Compiler
//
// Compiler Build ID: CL-36424714
// Cuda compilation tools, release 13.0, V13.0.88
// Based on NVVM 20.0.0
//

.version 9.0
.target sm_100
.address_size 64

	// .globl	_Z7reversePcS_i

.visible .entry _Z7reversePcS_i(
	.param .u64 .ptr .align 1 _Z7reversePcS_i_param_0,
	.param .u64 .ptr .align 1 _Z7reversePcS_i_param_1,
	.param .u32 _Z7reversePcS_i_param_2
)
{
	.reg .b16 	%rs<2>;
	.reg .b32 	%r<5>;
	.reg .b64 	%rd<9>;

	ld.param.u64 	%rd1, [_Z7reversePcS_i_param_0];
	ld.param.u64 	%rd2, [_Z7reversePcS_i_param_1];
	ld.param.u32 	%r1, [_Z7reversePcS_i_param_2];
	cvta.to.global.u64 	%rd3, %rd2;
	cvta.to.global.u64 	%rd4, %rd1;
	mov.u32 	%r2, %tid.x;
	not.b32 	%r3, %r2;
	add.s32 	%r4, %r1, %r3;
	cvt.s64.s32 	%rd5, %r4;
	add.s64 	%rd6, %rd4, %rd5;
	ld.global.u8 	%rs1, [%rd6];
	cvt.u64.u32 	%rd7, %r2;
	add.s64 	%rd8, %rd3, %rd7;
	st.global.u8 	[%rd8], %rs1;
	ret;

}


// ===== COMPILED SASS (sm_100) =====

	.target	sm_100

	.elftype	@"ET_EXEC"


//--------------------- .note.nv.tkinfo           --------------------------
	.section	.note.nv.tkinfo,"",@"SHT_NOTE"
	.sectionflags	@"SHF_NOTE_NV_TKINFO"
	.tkinfo
        /*0018*/ 	.word	0x00000002
        /*0030*/ 	.string	""
        /*0030*/ 	.string	"ptxas"
        /*0030*/ 	.string	"Cuda compilation tools, release 13.0, V13.0.88"
        /*0030*/ 	.string	"Build cuda_13.0.r13.0/compiler.36424714_0"
        /*0030*/ 	.string	"-arch sm_100 -m 64 "



//--------------------- .note.nv.cuinfo           --------------------------
	.section	.note.nv.cuinfo,"",@"SHT_NOTE"
	.sectionflags	@"SHF_NOTE_NV_CUINFO"
        /*0018*/ 	.short	0x0002
        /*001a*/ 	.short	0x0064
        /*001c*/ 	.short	0x0082
	.zero		2


//--------------------- .nv.info                  --------------------------
	.section	.nv.info,"",@"SHT_CUDA_INFO"
	.align	4


	//----- nvinfo : EIATTR_REGCOUNT
	.align		4
        /*0000*/ 	.byte	0x04, 0x2f
        /*0002*/ 	.short	(.L_1 - .L_0)
	.align		4
.L_0:
        /*0004*/ 	.word	index@(_Z7reversePcS_i)
        /*0008*/ 	.word	0x00000008


	//----- nvinfo : EIATTR_FRAME_SIZE
	.align		4
.L_1:
        /*000c*/ 	.byte	0x04, 0x11
        /*000e*/ 	.short	(.L_3 - .L_2)
	.align		4
.L_2:
        /*0010*/ 	.word	index@(_Z7reversePcS_i)
        /*0014*/ 	.word	0x00000000


	//----- nvinfo : EIATTR_MIN_STACK_SIZE
	.align		4
.L_3:
        /*0018*/ 	.byte	0x04, 0x12
        /*001a*/ 	.short	(.L_5 - .L_4)
	.align		4
.L_4:
        /*001c*/ 	.word	index@(_Z7reversePcS_i)
        /*0020*/ 	.word	0x00000000
.L_5:


//--------------------- .nv.compat                --------------------------
	.section	.nv.compat,"",@"SHT_CUDA_COMPAT_INFO"
	.align	4
        /*0000*/ 	.byte	0x02, 0x09, 0x00, 0x00, 0x02, 0x02, 0x01, 0x00, 0x02, 0x05, 0x05, 0x00, 0x03, 0x07, 0x01, 0x01
        /*0010*/ 	.byte	0x02, 0x03, 0x00, 0x00, 0x02, 0x06, 0x01, 0x00, 0x04, 0x0b, 0x08, 0x00, 0x09, 0x00, 0x00, 0x00
        /*0020*/ 	.byte	0x00, 0x00, 0x00, 0x00


//--------------------- .nv.info._Z7reversePcS_i  --------------------------
	.section	.nv.info._Z7reversePcS_i,"",@"SHT_CUDA_INFO"
	.sectionflags	@""
	.align	4


	//----- nvinfo : EIATTR_CUDA_API_VERSION
	.align		4
        /*0000*/ 	.byte	0x04, 0x37
        /*0002*/ 	.short	(.L_7 - .L_6)
.L_6:
        /*0004*/ 	.word	0x00000082


	//----- nvinfo : EIATTR_KPARAM_INFO
	.align		4
.L_7:
        /*0008*/ 	.byte	0x04, 0x17
        /*000a*/ 	.short	(.L_9 - .L_8)
.L_8:
        /*000c*/ 	.word	0x00000000
        /*0010*/ 	.short	0x0002
        /*0012*/ 	.short	0x0010
        /*0014*/ 	.byte	0x00, 0xf0, 0x11, 0x00


	//----- nvinfo : EIATTR_KPARAM_INFO
	.align		4
.L_9:
        /*0018*/ 	.byte	0x04, 0x17
        /*001a*/ 	.short	(.L_11 - .L_10)
.L_10:
        /*001c*/ 	.word	0x00000000
        /*0020*/ 	.short	0x0001
        /*0022*/ 	.short	0x0008
        /*0024*/ 	.byte	0x00, 0xf5, 0x21, 0x00


	//----- nvinfo : EIATTR_KPARAM_INFO
	.align		4
.L_11:
        /*0028*/ 	.byte	0x04, 0x17
        /*002a*/ 	.short	(.L_13 - .L_12)
.L_12:
        /*002c*/ 	.word	0x00000000
        /*0030*/ 	.short	0x0000
        /*0032*/ 	.short	0x0000
        /*0034*/ 	.byte	0x00, 0xf5, 0x21, 0x00


	//----- nvinfo : EIATTR_SPARSE_MMA_MASK
	.align		4
.L_13:
        /*0038*/ 	.byte	0x03, 0x50
        /*003a*/ 	.short	0x0000


	//----- nvinfo : EIATTR_MAXREG_COUNT
	.align		4
        /*003c*/ 	.byte	0x03, 0x1b
        /*003e*/ 	.short	0x00ff


	//----- nvinfo : EIATTR_MERCURY_ISA_VERSION
	.align		4
        /*0040*/ 	.byte	0x03, 0x5f
        /*0042*/ 	.short	0x0101


	//----- nvinfo : EIATTR_VRC_CTA_INIT_COUNT
	.align		4
        /*0044*/ 	.byte	0x02, 0x4a
	.zero		1
	.zero		1


	//----- nvinfo : EIATTR_EXIT_INSTR_OFFSETS
	.align		4
        /*0048*/ 	.byte	0x04, 0x1c
        /*004a*/ 	.short	(.L_15 - .L_14)


	//   ....[0]....
.L_14:
        /*004c*/ 	.word	0x000000d0


	//----- nvinfo : EIATTR_CBANK_PARAM_SIZE
	.align		4
.L_15:
        /*0050*/ 	.byte	0x03, 0x19
        /*0052*/ 	.short	0x0014


	//----- nvinfo : EIATTR_PARAM_CBANK
	.align		4
        /*0054*/ 	.byte	0x04, 0x0a
        /*0056*/ 	.short	(.L_17 - .L_16)
	.align		4
.L_16:
        /*0058*/ 	.word	index@(.nv.constant0._Z7reversePcS_i)
        /*005c*/ 	.short	0x0380
        /*005e*/ 	.short	0x0014


	//----- nvinfo : EIATTR_SW_WAR
	.align		4
.L_17:
        /*0060*/ 	.byte	0x04, 0x36
        /*0062*/ 	.short	(.L_19 - .L_18)
.L_18:
        /*0064*/ 	.word	0x00000008
.L_19:


//--------------------- .nv.callgraph             --------------------------
	.section	.nv.callgraph,"",@"SHT_CUDA_CALLGRAPH"
	.align	4
	.sectionentsize	8
	.align		4
        /*0000*/ 	.word	0x00000000
	.align		4
        /*0004*/ 	.word	0xffffffff
	.align		4
        /*0008*/ 	.word	0x00000000
	.align		4
        /*000c*/ 	.word	0xfffffffe
	.align		4
        /*0010*/ 	.word	0x00000000
	.align		4
        /*0014*/ 	.word	0xfffffffd
	.align		4
        /*0018*/ 	.word	0x00000000
	.align		4
        /*001c*/ 	.word	0xfffffffc


//--------------------- .text._Z7reversePcS_i     --------------------------
	.section	.text._Z7reversePcS_i,"ax",@progbits
	.align	128
        .global         _Z7reversePcS_i
        .type           _Z7reversePcS_i,@function
        .size           _Z7reversePcS_i,(.L_x_1 - _Z7reversePcS_i)
        .other          _Z7reversePcS_i,@"STO_CUDA_ENTRY STV_DEFAULT"
_Z7reversePcS_i:
.text._Z7reversePcS_i:
[----:B------:R-:W-:Y:S01]  /*0000*/  LDC R1, c[0x0][0x37c] ;  /* 0x0000df00ff017b82 */ /* 0x000fe20000000800 */
[----:B------:R-:W0:Y:S01]  /*0010*/  S2R R4, SR_TID.X ;  /* 0x0000000000047919 */ /* 0x000e220000002100 */
[----:B------:R-:W1:Y:S01]  /*0020*/  LDCU UR6, c[0x0][0x390] ;  /* 0x00007200ff0677ac */ /* 0x000e620008000800 */
[----:B------:R-:W2:Y:S01]  /*0030*/  LDCU.128 UR8, c[0x0][0x380] ;  /* 0x00007000ff0877ac */ /* 0x000ea20008000c00 */
[----:B------:R-:W3:Y:S01]  /*0040*/  LDCU.64 UR4, c[0x0][0x358] ;  /* 0x00006b00ff0477ac */ /* 0x000ee20008000a00 */
[----:B0-----:R-:W-:-:S05]  /*0050*/  LOP3.LUT R0, RZ, R4, RZ, 0x33, !PT ;  /* 0x00000004ff007212 */ /* 0x001fca00078e33ff */
[----:B-1----:R-:W-:-:S05]  /*0060*/  VIADD R0, R0, UR6 ;  /* 0x0000000600007c36 */ /* 0x002fca0008000000 */
[----:B--2---:R-:W-:-:S04]  /*0070*/  IADD3 R2, P0, PT, R0, UR8, RZ ;  /* 0x0000000800027c10 */ /* 0x004fc8000ff1e0ff */
[----:B------:R-:W-:-:S06]  /*0080*/  LEA.HI.X.SX32 R3, R0, UR9, 0x1, P0 ;  /* 0x0000000900037c11 */ /* 0x000fcc00080f0eff */
[----:B---3--:R-:W2:Y:S01]  /*0090*/  LDG.E.U8 R3, desc[UR4][R2.64] ;  /* 0x0000000402037981 */ /* 0x008ea2000c1e1100 */
[----:B------:R-:W-:-:S05]  /*00a0*/  IADD3 R4, P0, PT, R4, UR10, RZ ;  /* 0x0000000a04047c10 */ /* 0x000fca000ff1e0ff */
[----:B------:R-:W-:-:S05]  /*00b0*/  IMAD.X R5, RZ, RZ, UR11, P0 ;  /* 0x0000000bff057e24 */ /* 0x000fca00080e06ff */
[----:B--2---:R-:W-:Y:S01]  /*00c0*/  STG.E.U8 desc[UR4][R4.64], R3 ;  /* 0x0000000304007986 */ /* 0x004fe2000c101104 */
[----:B------:R-:W-:Y:S05]  /*00d0*/  EXIT ;  /* 0x000000000000794d */ /* 0x000fea0003800000 */
.L_x_0:
[----:B------:R-:W-:-:S00]  /*00e0*/  BRA `(.L_x_0) ;  /* 0xfffffffc00fc7947 */ /* 0x000fc0000383ffff */
[----:B------:R-:W-:-:S00]  /*00f0*/  NOP ;  /* 0x0000000000007918 */ /* 0x000fc00000000000 */
        /* <DEDUP_REMOVED lines=8> */
.L_x_1:


//--------------------- .nv.shared.reserved.0     --------------------------
	.section	.nv.shared.reserved.0,"aw",@nobits
	.weak		__nv_reservedSMEM_offset_0_alias
	.size		__nv_reservedSMEM_offset_0_alias, 0, 64
	.other		__nv_reservedSMEM_offset_0_alias,@"STO_CUDA_RESERVED_SHARED STV_DEFAULT"
__nv_reservedSMEM_offset_0_alias:
	.zero		0
	.zero		64


//--------------------- .nv.constant0._Z7reversePcS_i --------------------------
	.section	.nv.constant0._Z7reversePcS_i,"a",@progbits
	.sectionflags	@""
	.align	4
.nv.constant0._Z7reversePcS_i:
	.zero		916


//--------------------- SYMBOLS --------------------------

	.type		.nv.reservedSmem.offset0,@object
	.size		.nv.reservedSmem.offset0,0x4
